//
// Generated by NVIDIA NVVM Compiler
//
// Compiler Build ID: CL-36424714
// Cuda compilation tools, release 13.0, V13.0.88
// Based on NVVM 20.0.0
//

.version 9.0
.target sm_100
.address_size 64

	// .globl	_Z15compute_weightsPiS_S_

.visible .entry _Z15compute_weightsPiS_S_(
	.param .u64 .ptr .align 1 _Z15compute_weightsPiS_S__param_0,
	.param .u64 .ptr .align 1 _Z15compute_weightsPiS_S__param_1,
	.param .u64 .ptr .align 1 _Z15compute_weightsPiS_S__param_2
)
{
	.reg .pred 	%p<2>;
	.reg .b32 	%r<6>;
	.reg .b64 	%rd<5>;

	ld.param.u64 	%rd1, [_Z15compute_weightsPiS_S__param_1];
	mov.u32 	%r2, %ctaid.x;
	mov.u32 	%r3, %ntid.x;
	mov.u32 	%r4, %tid.x;
	mad.lo.s32 	%r1, %r2, %r3, %r4;
	setp.gt.s32 	%p1, %r1, 19;
	@%p1 bra 	$L__BB0_2;
	cvta.to.global.u64 	%rd2, %rd1;
	mul.wide.s32 	%rd3, %r1, 4;
	add.s64 	%rd4, %rd2, %rd3;
	atom.global.add.u32 	%r5, [%rd4], 1;
$L__BB0_2:
	ret;

}


// ===== COMPILED SASS (sm_100) =====

	.target	sm_100

	.elftype	@"ET_EXEC"


//--------------------- .note.nv.tkinfo           --------------------------
	.section	.note.nv.tkinfo,"",@"SHT_NOTE"
	.sectionflags	@"SHF_NOTE_NV_TKINFO"
	.tkinfo
        /*0018*/ 	.word	0x00000002
        /*0030*/ 	.string	""
        /*0030*/ 	.string	"ptxas"
        /*0030*/ 	.string	"Cuda compilation tools, release 13.0, V13.0.88"
        /*0030*/ 	.string	"Build cuda_13.0.r13.0/compiler.36424714_0"
        /*0030*/ 	.string	"-arch sm_100 -m 64 "



//--------------------- .note.nv.cuinfo           --------------------------
	.section	.note.nv.cuinfo,"",@"SHT_NOTE"
	.sectionflags	@"SHF_NOTE_NV_CUINFO"
        /*0018*/ 	.short	0x0002
        /*001a*/ 	.short	0x0064
        /*001c*/ 	.short	0x0082
	.zero		2


//--------------------- .nv.info                  --------------------------
	.section	.nv.info,"",@"SHT_CUDA_INFO"
	.align	4


	//----- nvinfo : EIATTR_REGCOUNT
	.align		4
        /*0000*/ 	.byte	0x04, 0x2f
        /*0002*/ 	.short	(.L_1 - .L_0)
	.align		4
.L_0:
        /*0004*/ 	.word	index@(_Z15compute_weightsPiS_S_)
        /*0008*/ 	.word	0x0000000a


	//----- nvinfo : EIATTR_FRAME_SIZE
	.align		4
.L_1:
        /*000c*/ 	.byte	0x04, 0x11
        /*000e*/ 	.short	(.L_3 - .L_2)
	.align		4
.L_2:
        /*0010*/ 	.word	index@(_Z15compute_weightsPiS_S_)
        /*0014*/ 	.word	0x00000000


	//----- nvinfo : EIATTR_MIN_STACK_SIZE
	.align		4
.L_3:
        /*0018*/ 	.byte	0x04, 0x12
        /*001a*/ 	.short	(.L_5 - .L_4)
	.align		4
.L_4:
        /*001c*/ 	.word	index@(_Z15compute_weightsPiS_S_)
        /*0020*/ 	.word	0x00000000
.L_5:


//--------------------- .nv.compat                --------------------------
	.section	.nv.compat,"",@"SHT_CUDA_COMPAT_INFO"
	.align	4
        /*0000*/ 	.byte	0x02, 0x09, 0x00, 0x00, 0x02, 0x02, 0x01, 0x00, 0x02, 0x05, 0x05, 0x00, 0x03, 0x07, 0x01, 0x01
        /*0010*/ 	.byte	0x02, 0x03, 0x00, 0x00, 0x02, 0x06, 0x01, 0x00, 0x04, 0x0b, 0x08, 0x00, 0x09, 0x00, 0x00, 0x00
        /*0020*/ 	.byte	0x00, 0x00, 0x00, 0x00


//--------------------- .nv.info._Z15compute_weightsPiS_S_ --------------------------
	.section	.nv.info._Z15compute_weightsPiS_S_,"",@"SHT_CUDA_INFO"
	.sectionflags	@""
	.align	4


	//----- nvinfo : EIATTR_CUDA_API_VERSION
	.align		4
        /*0000*/ 	.byte	0x04, 0x37
        /*0002*/ 	.short	(.L_7 - .L_6)
.L_6:
        /*0004*/ 	.word	0x00000082


	//----- nvinfo : EIATTR_KPARAM_INFO
	.align		4
.L_7:
        /*0008*/ 	.byte	0x04, 0x17
        /*000a*/ 	.short	(.L_9 - .L_8)
.L_8:
        /*000c*/ 	.word	0x00000000
        /*0010*/ 	.short	0x0002
        /*0012*/ 	.short	0x0010
        /*0014*/ 	.byte	0x00, 0xf5, 0x21, 0x00


	//----- nvinfo : EIATTR_KPARAM_INFO
	.align		4
.L_9:
        /*0018*/ 	.byte	0x04, 0x17
        /*001a*/ 	.short	(.L_11 - .L_10)
.L_10:
        /*001c*/ 	.word	0x00000000
        /*0020*/ 	.short	0x0001
        /*0022*/ 	.short	0x0008
        /*0024*/ 	.byte	0x00, 0xf5, 0x21, 0x00


	//----- nvinfo : EIATTR_KPARAM_INFO
	.align		4
.L_11:
        /*0028*/ 	.byte	0x04, 0x17
        /*002a*/ 	.short	(.L_13 - .L_12)
.L_12:
        /*002c*/ 	.word	0x00000000
        /*0030*/ 	.short	0x0000
        /*0032*/ 	.short	0x0000
        /*0034*/ 	.byte	0x00, 0xf5, 0x21, 0x00


	//----- nvinfo : EIATTR_SPARSE_MMA_MASK
	.align		4
.L_13:
        /*0038*/ 	.byte	0x03, 0x50
        /*003a*/ 	.short	0x0000


	//----- nvinfo : EIATTR_MAXREG_COUNT
	.align		4
        /*003c*/ 	.byte	0x03, 0x1b
        /*003e*/ 	.short	0x00ff


	//----- nvinfo : EIATTR_MERCURY_ISA_VERSION
	.align		4
        /*0040*/ 	.byte	0x03, 0x5f
        /*0042*/ 	.short	0x0101


	//----- nvinfo : EIATTR_VRC_CTA_INIT_COUNT
	.align		4
        /*0044*/ 	.byte	0x02, 0x4a
	.zero		1
	.zero		1


	//----- nvinfo : EIATTR_EXIT_INSTR_OFFSETS
	.align		4
        /*0048*/ 	.byte	0x04, 0x1c
        /*004a*/ 	.short	(.L_15 - .L_14)


	//   ....[0]....
.L_14:
        /*004c*/ 	.word	0x00000060


	//   ....[1]....
        /*0050*/ 	.word	0x000000c0


	//----- nvinfo : EIATTR_CBANK_PARAM_SIZE
	.align		4
.L_15:
        /*0054*/ 	.byte	0x03, 0x19
        /*0056*/ 	.short	0x0018


	//----- nvinfo : EIATTR_PARAM_CBANK
	.align		4
        /*0058*/ 	.byte	0x04, 0x0a
        /*005a*/ 	.short	(.L_17 - .L_16)
	.align		4
.L_16:
        /*005c*/ 	.word	index@(.nv.constant0._Z15compute_weightsPiS_S_)
        /*0060*/ 	.short	0x0380
        /*0062*/ 	.short	0x0018


	//----- nvinfo : EIATTR_SW_WAR
	.align		4
.L_17:
        /*0064*/ 	.byte	0x04, 0x36
        /*0066*/ 	.short	(.L_19 - .L_18)
.L_18:
        /*0068*/ 	.word	0x00000008
.L_19:


//--------------------- .nv.callgraph             --------------------------
	.section	.nv.callgraph,"",@"SHT_CUDA_CALLGRAPH"
	.align	4
	.sectionentsize	8
	.align		4
        /*0000*/ 	.word	0x00000000
	.align		4
        /*0004*/ 	.word	0xffffffff
	.align		4
        /*0008*/ 	.word	0x00000000
	.align		4
        /*000c*/ 	.word	0xfffffffe
	.align		4
        /*0010*/ 	.word	0x00000000
	.align		4
        /*0014*/ 	.word	0xfffffffd
	.align		4
        /*0018*/ 	.word	0x00000000
	.align		4
        /*001c*/ 	.word	0xfffffffc


//--------------------- .text._Z15compute_weightsPiS_S_ --------------------------
	.section	.text._Z15compute_weightsPiS_S_,"ax",@progbits
	.align	128
        .global         _Z15compute_weightsPiS_S_
        .type           _Z15compute_weightsPiS_S_,@function
        .size           _Z15compute_weightsPiS_S_,(.L_x_1 - _Z15compute_weightsPiS_S_)
        .other          _Z15compute_weightsPiS_S_,@"STO_CUDA_ENTRY STV_DEFAULT"
_Z15compute_weightsPiS_S_:
.text._Z15compute_weightsPiS_S_:
[----:B------:R-:W-:Y:S01]  /*0000*/  LDC R1, c[0x0][0x37c] ;  /* 0x0000df00ff017b82 */ /* 0x000fe20000000800 */
[----:B------:R-:W0:Y:S07]  /*0010*/  S2R R0, SR_TID.X ;  /* 0x0000000000007919 */ /* 0x000e2e0000002100 */
[----:B------:R-:W0:Y:S08]  /*0020*/  S2UR UR4, SR_CTAID.X ;  /* 0x00000000000479c3 */ /* 0x000e300000002500 */
[----:B------:R-:W0:Y:S02]  /*0030*/  LDC R5, c[0x0][0x360] ;  /* 0x0000d800ff057b82 */ /* 0x000e240000000800 */
[----:B0-----:R-:W-:-:S05]  /*0040*/  IMAD R5, R5, UR4, R0 ;  /* 0x0000000405057c24 */ /* 0x001fca000f8e0200 */
[----:B------:R-:W-:-:S13]  /*0050*/  ISETP.GT.AND P0, PT, R5, 0x13, PT ;  /* 0x000000130500780c */ /* 0x000fda0003f04270 */
[----:B------:R-:W-:Y:S05]  /*0060*/  @P0 EXIT ;  /* 0x000000000000094d */ /* 0x000fea0003800000 */
[----:B------:R-:W0:Y:S01]  /*0070*/  LDC.64 R2, c[0x0][0x388] ;  /* 0x0000e200ff027b82 */ /* 0x000e220000000a00 */
[----:B------:R-:W1:Y:S01]  /*0080*/  LDCU.64 UR4, c[0x0][0x358] ;  /* 0x00006b00ff0477ac */ /* 0x000e620008000a00 */
[----:B------:R-:W-:Y:S02]  /*0090*/  HFMA2 R7, -RZ, RZ, 0, 5.9604644775390625e-08 ;  /* 0x00000001ff077431 */ /* 0x000fe400000001ff */
[----:B0-----:R-:W-:-:S05]  /*00a0*/  IMAD.WIDE R2, R5, 0x4, R2 ;  /* 0x0000000405027825 */ /* 0x001fca00078e0202 */
[----:B-1----:R-:W-:Y:S01]  /*00b0*/  REDG.E.ADD.STRONG.GPU desc[UR4][R2.64], R7 ;  /* 0x000000070200798e */ /* 0x002fe2000c12e104 */
[----:B------:R-:W-:Y:S05]  /*00c0*/  EXIT ;  /* 0x000000000000794d */ /* 0x000fea0003800000 */
.L_x_0:
[----:B------:R-:W-:-:S00]  /*00d0*/  BRA `(.L_x_0) ;  /* 0xfffffffc00fc7947 */ /* 0x000fc0000383ffff */
[----:B------:R-:W-:-:S00]  /*00e0*/  NOP ;  /* 0x0000000000007918 */ /* 0x000fc00000000000 */
        /* <DEDUP_REMOVED lines=9> */
.L_x_1:


//--------------------- .nv.shared.reserved.0     --------------------------
	.section	.nv.shared.reserved.0,"aw",@nobits
	.weak		__nv_reservedSMEM_offset_0_alias
	.size		__nv_reservedSMEM_offset_0_alias, 0, 64
	.other		__nv_reservedSMEM_offset_0_alias,@"STO_CUDA_RESERVED_SHARED STV_DEFAULT"
__nv_reservedSMEM_offset_0_alias:
	.zero		0
	.zero		64


//--------------------- .nv.constant0._Z15compute_weightsPiS_S_ --------------------------
	.section	.nv.constant0._Z15compute_weightsPiS_S_,"a",@progbits
	.sectionflags	@""
	.align	4
.nv.constant0._Z15compute_weightsPiS_S_:
	.zero		920


//--------------------- SYMBOLS --------------------------

	.type		.nv.reservedSmem.offset0,@object
	.size		.nv.reservedSmem.offset0,0x4
